//
// Generated by NVIDIA NVVM Compiler
//
// Compiler Build ID: CL-36424714
// Cuda compilation tools, release 13.0, V13.0.88
// Based on NVVM 20.0.0
//

.version 9.0
.target sm_100
.address_size 64

	// .globl	_Z24simpleReductionSumKernelPfS_

.visible .entry _Z24simpleReductionSumKernelPfS_(
	.param .u64 .ptr .align 1 _Z24simpleReductionSumKernelPfS__param_0,
	.param .u64 .ptr .align 1 _Z24simpleReductionSumKernelPfS__param_1
)
{
	.reg .pred 	%p<4>;
	.reg .b32 	%r<10>;
	.reg .b32 	%f<5>;
	.reg .b64 	%rd<9>;

	ld.param.u64 	%rd4, [_Z24simpleReductionSumKernelPfS__param_0];
	ld.param.u64 	%rd3, [_Z24simpleReductionSumKernelPfS__param_1];
	cvta.to.global.u64 	%rd1, %rd4;
	mov.u32 	%r1, %tid.x;
	shl.b32 	%r6, %r1, 1;
	mov.u32 	%r2, %ntid.x;
	mul.wide.u32 	%rd5, %r6, 4;
	add.s64 	%rd2, %rd1, %rd5;
	mov.b32 	%r9, 1;
$L__BB0_1:
	add.s32 	%r7, %r9, -1;
	and.b32  	%r8, %r7, %r1;
	setp.ne.s32 	%p1, %r8, 0;
	@%p1 bra 	$L__BB0_3;
	mul.wide.s32 	%rd6, %r9, 4;
	add.s64 	%rd7, %rd2, %rd6;
	ld.global.f32 	%f1, [%rd7];
	ld.global.f32 	%f2, [%rd2];
	add.f32 	%f3, %f1, %f2;
	st.global.f32 	[%rd2], %f3;
$L__BB0_3:
	bar.sync 	0;
	shl.b32 	%r9, %r9, 1;
	setp.le.u32 	%p2, %r9, %r2;
	@%p2 bra 	$L__BB0_1;
	setp.ne.s32 	%p3, %r1, 0;
	@%p3 bra 	$L__BB0_6;
	ld.global.f32 	%f4, [%rd1];
	cvta.to.global.u64 	%rd8, %rd3;
	st.global.f32 	[%rd8], %f4;
$L__BB0_6:
	ret;

}


// ===== COMPILED SASS (sm_100) =====

	.target	sm_100

	.elftype	@"ET_EXEC"


//--------------------- .note.nv.tkinfo           --------------------------
	.section	.note.nv.tkinfo,"",@"SHT_NOTE"
	.sectionflags	@"SHF_NOTE_NV_TKINFO"
	.tkinfo
        /*0018*/ 	.word	0x00000002
        /*0030*/ 	.string	""
        /*0030*/ 	.string	"ptxas"
        /*0030*/ 	.string	"Cuda compilation tools, release 13.0, V13.0.88"
        /*0030*/ 	.string	"Build cuda_13.0.r13.0/compiler.36424714_0"
        /*0030*/ 	.string	"-arch sm_100 -m 64 "



//--------------------- .note.nv.cuinfo           --------------------------
	.section	.note.nv.cuinfo,"",@"SHT_NOTE"
	.sectionflags	@"SHF_NOTE_NV_CUINFO"
        /*0018*/ 	.short	0x0002
        /*001a*/ 	.short	0x0064
        /*001c*/ 	.short	0x0082
	.zero		2


//--------------------- .nv.info                  --------------------------
	.section	.nv.info,"",@"SHT_CUDA_INFO"
	.align	4


	//----- nvinfo : EIATTR_REGCOUNT
	.align		4
        /*0000*/ 	.byte	0x04, 0x2f
        /*0002*/ 	.short	(.L_1 - .L_0)
	.align		4
.L_0:
        /*0004*/ 	.word	index@(_Z24simpleReductionSumKernelPfS_)
        /*0008*/ 	.word	0x0000000e


	//----- nvinfo : EIATTR_FRAME_SIZE
	.align		4
.L_1:
        /*000c*/ 	.byte	0x04, 0x11
        /*000e*/ 	.short	(.L_3 - .L_2)
	.align		4
.L_2:
        /*0010*/ 	.word	index@(_Z24simpleReductionSumKernelPfS_)
        /*0014*/ 	.word	0x00000000


	//----- nvinfo : EIATTR_MIN_STACK_SIZE
	.align		4
.L_3:
        /*0018*/ 	.byte	0x04, 0x12
        /*001a*/ 	.short	(.L_5 - .L_4)
	.align		4
.L_4:
        /*001c*/ 	.word	index@(_Z24simpleReductionSumKernelPfS_)
        /*0020*/ 	.word	0x00000000
.L_5:


//--------------------- .nv.compat                --------------------------
	.section	.nv.compat,"",@"SHT_CUDA_COMPAT_INFO"
	.align	4
        /*0000*/ 	.byte	0x02, 0x09, 0x00, 0x00, 0x02, 0x02, 0x01, 0x00, 0x02, 0x05, 0x05, 0x00, 0x03, 0x07, 0x01, 0x01
        /*0010*/ 	.byte	0x02, 0x03, 0x00, 0x00, 0x02, 0x06, 0x01, 0x00, 0x04, 0x0b, 0x08, 0x00, 0x09, 0x00, 0x00, 0x00
        /*0020*/ 	.byte	0x00, 0x00, 0x00, 0x00


//--------------------- .nv.info._Z24simpleReductionSumKernelPfS_ --------------------------
	.section	.nv.info._Z24simpleReductionSumKernelPfS_,"",@"SHT_CUDA_INFO"
	.sectionflags	@""
	.align	4


	//----- nvinfo : EIATTR_CUDA_API_VERSION
	.align		4
        /*0000*/ 	.byte	0x04, 0x37
        /*0002*/ 	.short	(.L_7 - .L_6)
.L_6:
        /*0004*/ 	.word	0x00000082


	//----- nvinfo : EIATTR_KPARAM_INFO
	.align		4
.L_7:
        /*0008*/ 	.byte	0x04, 0x17
        /*000a*/ 	.short	(.L_9 - .L_8)
.L_8:
        /*000c*/ 	.word	0x00000000
        /*0010*/ 	.short	0x0001
        /*0012*/ 	.short	0x0008
        /*0014*/ 	.byte	0x00, 0xf5, 0x21, 0x00


	//----- nvinfo : EIATTR_KPARAM_INFO
	.align		4
.L_9:
        /*0018*/ 	.byte	0x04, 0x17
        /*001a*/ 	.short	(.L_11 - .L_10)
.L_10:
        /*001c*/ 	.word	0x00000000
        /*0020*/ 	.short	0x0000
        /*0022*/ 	.short	0x0000
        /*0024*/ 	.byte	0x00, 0xf5, 0x21, 0x00


	//----- nvinfo : EIATTR_SPARSE_MMA_MASK
	.align		4
.L_11:
        /*0028*/ 	.byte	0x03, 0x50
        /*002a*/ 	.short	0x0000


	//----- nvinfo : EIATTR_MAXREG_COUNT
	.align		4
        /*002c*/ 	.byte	0x03, 0x1b
        /*002e*/ 	.short	0x00ff


	//----- nvinfo : EIATTR_NUM_BARRIERS
	.align		4
        /*0030*/ 	.byte	0x02, 0x4c
        /*0032*/ 	.byte	0x01
	.zero		1


	//----- nvinfo : EIATTR_MERCURY_ISA_VERSION
	.align		4
        /*0034*/ 	.byte	0x03, 0x5f
        /*0036*/ 	.short	0x0101


	//----- nvinfo : EIATTR_VRC_CTA_INIT_COUNT
	.align		4
        /*0038*/ 	.byte	0x02, 0x4a
	.zero		1
	.zero		1


	//----- nvinfo : EIATTR_EXIT_INSTR_OFFSETS
	.align		4
        /*003c*/ 	.byte	0x04, 0x1c
        /*003e*/ 	.short	(.L_13 - .L_12)


	//   ....[0]....
.L_12:
        /*0040*/ 	.word	0x00000170


	//   ....[1]....
        /*0044*/ 	.word	0x000001c0


	//----- nvinfo : EIATTR_CRS_STACK_SIZE
	.align		4
.L_13:
        /*0048*/ 	.byte	0x04, 0x1e
        /*004a*/ 	.short	(.L_15 - .L_14)
.L_14:
        /*004c*/ 	.word	0x00000000


	//----- nvinfo : EIATTR_CBANK_PARAM_SIZE
	.align		4
.L_15:
        /*0050*/ 	.byte	0x03, 0x19
        /*0052*/ 	.short	0x0010


	//----- nvinfo : EIATTR_PARAM_CBANK
	.align		4
        /*0054*/ 	.byte	0x04, 0x0a
        /*0056*/ 	.short	(.L_17 - .L_16)
	.align		4
.L_16:
        /*0058*/ 	.word	index@(.nv.constant0._Z24simpleReductionSumKernelPfS_)
        /*005c*/ 	.short	0x0380
        /*005e*/ 	.short	0x0010


	//----- nvinfo : EIATTR_SW_WAR
	.align		4
.L_17:
        /*0060*/ 	.byte	0x04, 0x36
        /*0062*/ 	.short	(.L_19 - .L_18)
.L_18:
        /*0064*/ 	.word	0x00000008
.L_19:


//--------------------- .nv.callgraph             --------------------------
	.section	.nv.callgraph,"",@"SHT_CUDA_CALLGRAPH"
	.align	4
	.sectionentsize	8
	.align		4
        /*0000*/ 	.word	0x00000000
	.align		4
        /*0004*/ 	.word	0xffffffff
	.align		4
        /*0008*/ 	.word	0x00000000
	.align		4
        /*000c*/ 	.word	0xfffffffe
	.align		4
        /*0010*/ 	.word	0x00000000
	.align		4
        /*0014*/ 	.word	0xfffffffd
	.align		4
        /*0018*/ 	.word	0x00000000
	.align		4
        /*001c*/ 	.word	0xfffffffc


//--------------------- .text._Z24simpleReductionSumKernelPfS_ --------------------------
	.section	.text._Z24simpleReductionSumKernelPfS_,"ax",@progbits
	.align	128
        .global         _Z24simpleReductionSumKernelPfS_
        .type           _Z24simpleReductionSumKernelPfS_,@function
        .size           _Z24simpleReductionSumKernelPfS_,(.L_x_4 - _Z24simpleReductionSumKernelPfS_)
        .other          _Z24simpleReductionSumKernelPfS_,@"STO_CUDA_ENTRY STV_DEFAULT"
_Z24simpleReductionSumKernelPfS_:
.text._Z24simpleReductionSumKernelPfS_:
[----:B------:R-:W-:Y:S01]  /*0000*/  LDC R1, c[0x0][0x37c] ;  /* 0x0000df00ff017b82 */ /* 0x000fe20000000800 */
[----:B------:R-:W0:Y:S07]  /*0010*/  S2R R11, SR_TID.X ;  /* 0x00000000000b7919 */ /* 0x000e2e0000002100 */
[----:B------:R-:W1:Y:S01]  /*0020*/  LDC.64 R2, c[0x0][0x380] ;  /* 0x0000e000ff027b82 */ /* 0x000e620000000a00 */
[----:B------:R-:W-:Y:S01]  /*0030*/  IMAD.MOV.U32 R7, RZ, RZ, 0x1 ;  /* 0x00000001ff077424 */ /* 0x000fe200078e00ff */
[----:B------:R-:W2:Y:S01]  /*0040*/  LDCU.64 UR4, c[0x0][0x358] ;  /* 0x00006b00ff0477ac */ /* 0x000ea20008000a00 */
[----:B------:R-:W3:Y:S01]  /*0050*/  LDCU UR6, c[0x0][0x360] ;  /* 0x00006c00ff0677ac */ /* 0x000ee20008000800 */
[----:B0-----:R-:W-:-:S04]  /*0060*/  IMAD.SHL.U32 R5, R11, 0x2, RZ ;  /* 0x000000020b057824 */ /* 0x001fc800078e00ff */
[----:B-123--:R-:W-:-:S07]  /*0070*/  IMAD.WIDE.U32 R2, R5, 0x4, R2 ;  /* 0x0000000405027825 */ /* 0x00efce00078e0002 */
.L_x_2:
[----:B------:R-:W-:Y:S01]  /*0080*/  IADD3 R0, PT, PT, R7, -0x1, RZ ;  /* 0xffffffff07007810 */ /* 0x000fe20007ffe0ff */
[----:B------:R-:W-:Y:S03]  /*0090*/  BSSY.RECONVERGENT B0, `(.L_x_0) ;  /* 0x0000008000007945 */ /* 0x000fe60003800200 */
[----:B------:R-:W-:-:S13]  /*00a0*/  LOP3.LUT P0, RZ, R0, R11, RZ, 0xc0, !PT ;  /* 0x0000000b00ff7212 */ /* 0x000fda000780c0ff */
[----:B0-----:R-:W-:Y:S05]  /*00b0*/  @P0 BRA `(.L_x_1) ;  /* 0x0000000000140947 */ /* 0x001fea0003800000 */
[----:B------:R-:W-:Y:S01]  /*00c0*/  IMAD.WIDE R4, R7, 0x4, R2 ;  /* 0x0000000407047825 */ /* 0x000fe200078e0202 */
[----:B------:R-:W2:Y:S05]  /*00d0*/  LDG.E R9, desc[UR4][R2.64] ;  /* 0x0000000402097981 */ /* 0x000eaa000c1e1900 */
[----:B------:R-:W2:Y:S02]  /*00e0*/  LDG.E R4, desc[UR4][R4.64] ;  /* 0x0000000404047981 */ /* 0x000ea4000c1e1900 */
[----:B--2---:R-:W-:-:S05]  /*00f0*/  FADD R9, R4, R9 ;  /* 0x0000000904097221 */ /* 0x004fca0000000000 */
[----:B------:R0:W-:Y:S02]  /*0100*/  STG.E desc[UR4][R2.64], R9 ;  /* 0x0000000902007986 */ /* 0x0001e4000c101904 */
.L_x_1:
[----:B------:R-:W-:Y:S05]  /*0110*/  BSYNC.RECONVERGENT B0 ;  /* 0x0000000000007941 */ /* 0x000fea0003800200 */
.L_x_0:
[----:B------:R-:W-:Y:S01]  /*0120*/  SHF.L.U32 R7, R7, 0x1, RZ ;  /* 0x0000000107077819 */ /* 0x000fe200000006ff */
[----:B------:R-:W-:Y:S03]  /*0130*/  BAR.SYNC.DEFER_BLOCKING 0x0 ;  /* 0x0000000000007b1d */ /* 0x000fe60000010000 */
[----:B------:R-:W-:-:S13]  /*0140*/  ISETP.GT.U32.AND P0, PT, R7, UR6, PT ;  /* 0x0000000607007c0c */ /* 0x000fda000bf04070 */
[----:B------:R-:W-:Y:S05]  /*0150*/  @!P0 BRA `(.L_x_2) ;  /* 0xfffffffc00c88947 */ /* 0x000fea000383ffff */
[----:B------:R-:W-:-:S13]  /*0160*/  ISETP.NE.AND P0, PT, R11, RZ, PT ;  /* 0x000000ff0b00720c */ /* 0x000fda0003f05270 */
[----:B------:R-:W-:Y:S05]  /*0170*/  @P0 EXIT ;  /* 0x000000000000094d */ /* 0x000fea0003800000 */
[----:B0-----:R-:W0:Y:S02]  /*0180*/  LDC.64 R2, c[0x0][0x380] ;  /* 0x0000e000ff027b82 */ /* 0x001e240000000a00 */
[----:B0-----:R-:W2:Y:S06]  /*0190*/  LDG.E R3, desc[UR4][R2.64] ;  /* 0x0000000402037981 */ /* 0x001eac000c1e1900 */
[----:B------:R-:W2:Y:S02]  /*01a0*/  LDC.64 R4, c[0x0][0x388] ;  /* 0x0000e200ff047b82 */ /* 0x000ea40000000a00 */
[----:B--2---:R-:W-:Y:S01]  /*01b0*/  STG.E desc[UR4][R4.64], R3 ;  /* 0x0000000304007986 */ /* 0x004fe2000c101904 */
[----:B------:R-:W-:Y:S05]  /*01c0*/  EXIT ;  /* 0x000000000000794d */ /* 0x000fea0003800000 */
.L_x_3:
[----:B------:R-:W-:-:S00]  /*01d0*/  BRA `(.L_x_3) ;  /* 0xfffffffc00fc7947 */ /* 0x000fc0000383ffff */
[----:B------:R-:W-:-:S00]  /*01e0*/  NOP ;  /* 0x0000000000007918 */ /* 0x000fc00000000000 */
        /* <DEDUP_REMOVED lines=9> */
.L_x_4:


//--------------------- .nv.shared.reserved.0     --------------------------
	.section	.nv.shared.reserved.0,"aw",@nobits
	.weak		__nv_reservedSMEM_offset_0_alias
	.size		__nv_reservedSMEM_offset_0_alias, 0, 64
	.other		__nv_reservedSMEM_offset_0_alias,@"STO_CUDA_RESERVED_SHARED STV_DEFAULT"
__nv_reservedSMEM_offset_0_alias:
	.zero		0
	.zero		64


//--------------------- .nv.constant0._Z24simpleReductionSumKernelPfS_ --------------------------
	.section	.nv.constant0._Z24simpleReductionSumKernelPfS_,"a",@progbits
	.sectionflags	@""
	.align	4
.nv.constant0._Z24simpleReductionSumKernelPfS_:
	.zero		912


//--------------------- SYMBOLS --------------------------

	.type		.nv.reservedSmem.offset0,@object
	.size		.nv.reservedSmem.offset0,0x4
